	.headerflags	@"EF_CUDA_TEXMODE_UNIFIED EF_CUDA_64BIT_ADDRESS EF_CUDA_ACCELERATORS EF_CUDA_SM90 EF_CUDA_VIRTUAL_SM(EF_CUDA_SM90)"
	.elftype	@"ET_EXEC"


//--------------------- .nv.info                  --------------------------
	.section	.nv.info,"",@"SHT_CUDA_INFO"
	.align	4


	//----- nvinfo : EIATTR_REGCOUNT
	.align		4
        /*0000*/ 	.byte	0x04, 0x2f
        /*0002*/ 	.short	(.L_1 - .L_0)
	.align		4
.L_0:
        /*0004*/ 	.word	index@(triton_poi_fused__unsafe_index_add_mul_sub_48)
        /*0008*/ 	.word	0x00000020


	//----- nvinfo : EIATTR_MIN_STACK_SIZE
	.align		4
.L_1:
        /*000c*/ 	.byte	0x04, 0x12
        /*000e*/ 	.short	(.L_3 - .L_2)
	.align		4
.L_2:
        /*0010*/ 	.word	index@(triton_poi_fused__unsafe_index_add_mul_sub_48)
        /*0014*/ 	.word	0x00000000


	//----- nvinfo : EIATTR_FRAME_SIZE
	.align		4
.L_3:
        /*0018*/ 	.byte	0x04, 0x11
        /*001a*/ 	.short	(.L_5 - .L_4)
	.align		4
.L_4:
        /*001c*/ 	.word	index@(triton_poi_fused__unsafe_index_add_mul_sub_48)
        /*0020*/ 	.word	0x00000000


	//----- nvinfo : EIATTR_MIN_STACK_SIZE
	.align		4
.L_5:
        /*0024*/ 	.byte	0x04, 0x12
        /*0026*/ 	.short	(.L_7 - .L_6)
	.align		4
.L_6:
        /*0028*/ 	.word	index@(triton_poi_fused__unsafe_index_add_mul_sub_48)
        /*002c*/ 	.word	0x00000000
.L_7:


//--------------------- .nv.info.triton_poi_fused__unsafe_index_add_mul_sub_48 --------------------------
	.section	.nv.info.triton_poi_fused__unsafe_index_add_mul_sub_48,"",@"SHT_CUDA_INFO"
	.sectionflags	@""
	.align	4


	//----- nvinfo : EIATTR_CUDA_API_VERSION
	.align		4
        /*0000*/ 	.byte	0x04, 0x37
        /*0002*/ 	.short	(.L_9 - .L_8)
.L_8:
        /*0004*/ 	.word	0x0000007c


	//----- nvinfo : EIATTR_KPARAM_INFO
	.align		4
.L_9:
        /*0008*/ 	.byte	0x04, 0x17
        /*000a*/ 	.short	(.L_11 - .L_10)
.L_10:
        /*000c*/ 	.word	0x00000000
        /*0010*/ 	.short	0x0009
        /*0012*/ 	.short	0x0044
        /*0014*/ 	.byte	0x00, 0xf0, 0x11, 0x00


	//----- nvinfo : EIATTR_KPARAM_INFO
	.align		4
.L_11:
        /*0018*/ 	.byte	0x04, 0x17
        /*001a*/ 	.short	(.L_13 - .L_12)
.L_12:
        /*001c*/ 	.word	0x00000000
        /*0020*/ 	.short	0x0008
        /*0022*/ 	.short	0x0040
        /*0024*/ 	.byte	0x00, 0xf0, 0x11, 0x00


	//----- nvinfo : EIATTR_KPARAM_INFO
	.align		4
.L_13:
        /*0028*/ 	.byte	0x04, 0x17
        /*002a*/ 	.short	(.L_15 - .L_14)
.L_14:
        /*002c*/ 	.word	0x00000000
        /*0030*/ 	.short	0x0007
        /*0032*/ 	.short	0x0038
        /*0034*/ 	.byte	0x00, 0xf4, 0x21, 0x00


	//----- nvinfo : EIATTR_KPARAM_INFO
	.align		4
.L_15:
        /*0038*/ 	.byte	0x04, 0x17
        /*003a*/ 	.short	(.L_17 - .L_16)
.L_16:
        /*003c*/ 	.word	0x00000000
        /*0040*/ 	.short	0x0006
        /*0042*/ 	.short	0x0030
        /*0044*/ 	.byte	0x00, 0xf4, 0x21, 0x00


	//----- nvinfo : EIATTR_KPARAM_INFO
	.align		4
.L_17:
        /*0048*/ 	.byte	0x04, 0x17
        /*004a*/ 	.short	(.L_19 - .L_18)
.L_18:
        /*004c*/ 	.word	0x00000000
        /*0050*/ 	.short	0x0005
        /*0052*/ 	.short	0x0028
        /*0054*/ 	.byte	0x00, 0xf4, 0x21, 0x00


	//----- nvinfo : EIATTR_KPARAM_INFO
	.align		4
.L_19:
        /*0058*/ 	.byte	0x04, 0x17
        /*005a*/ 	.short	(.L_21 - .L_20)
.L_20:
        /*005c*/ 	.word	0x00000000
        /*0060*/ 	.short	0x0004
        /*0062*/ 	.short	0x0020
        /*0064*/ 	.byte	0x00, 0xf4, 0x21, 0x00


	//----- nvinfo : EIATTR_KPARAM_INFO
	.align		4
.L_21:
        /*0068*/ 	.byte	0x04, 0x17
        /*006a*/ 	.short	(.L_23 - .L_22)
.L_22:
        /*006c*/ 	.word	0x00000000
        /*0070*/ 	.short	0x0003
        /*0072*/ 	.short	0x0018
        /*0074*/ 	.byte	0x00, 0xf4, 0x21, 0x00


	//----- nvinfo : EIATTR_KPARAM_INFO
	.align		4
.L_23:
        /*0078*/ 	.byte	0x04, 0x17
        /*007a*/ 	.short	(.L_25 - .L_24)
.L_24:
        /*007c*/ 	.word	0x00000000
        /*0080*/ 	.short	0x0002
        /*0082*/ 	.short	0x0010
        /*0084*/ 	.byte	0x00, 0xf4, 0x21, 0x00


	//----- nvinfo : EIATTR_KPARAM_INFO
	.align		4
.L_25:
        /*0088*/ 	.byte	0x04, 0x17
        /*008a*/ 	.short	(.L_27 - .L_26)
.L_26:
        /*008c*/ 	.word	0x00000000
        /*0090*/ 	.short	0x0001
        /*0092*/ 	.short	0x0008
        /*0094*/ 	.byte	0x00, 0xf4, 0x21, 0x00


	//----- nvinfo : EIATTR_KPARAM_INFO
	.align		4
.L_27:
        /*0098*/ 	.byte	0x04, 0x17
        /*009a*/ 	.short	(.L_29 - .L_28)
.L_28:
        /*009c*/ 	.word	0x00000000
        /*00a0*/ 	.short	0x0000
        /*00a2*/ 	.short	0x0000
        /*00a4*/ 	.byte	0x00, 0xf4, 0x21, 0x00


	//----- nvinfo : EIATTR_SPARSE_MMA_MASK
	.align		4
.L_29:
        /*00a8*/ 	.byte	0x03, 0x50
        /*00aa*/ 	.short	0x0000


	//----- nvinfo : EIATTR_MAXREG_COUNT
	.align		4
        /*00ac*/ 	.byte	0x03, 0x1b
        /*00ae*/ 	.short	0x00ff


	//----- nvinfo : EIATTR_EXIT_INSTR_OFFSETS
	.align		4
        /*00b0*/ 	.byte	0x04, 0x1c
        /*00b2*/ 	.short	(.L_31 - .L_30)


	//   ....[0]....
.L_30:
        /*00b4*/ 	.word	0x00000860


	//   ....[1]....
        /*00b8*/ 	.word	0x00000930


	//----- nvinfo : EIATTR_REQNTID
	.align		4
.L_31:
        /*00bc*/ 	.byte	0x04, 0x10
        /*00be*/ 	.short	(.L_33 - .L_32)
.L_32:
        /*00c0*/ 	.word	0x00000080
        /*00c4*/ 	.word	0x00000001
        /*00c8*/ 	.word	0x00000001


	//----- nvinfo : EIATTR_CBANK_PARAM_SIZE
	.align		4
.L_33:
        /*00cc*/ 	.byte	0x03, 0x19
        /*00ce*/ 	.short	0x0048


	//----- nvinfo : EIATTR_PARAM_CBANK
	.align		4
        /*00d0*/ 	.byte	0x04, 0x0a
        /*00d2*/ 	.short	(.L_35 - .L_34)
	.align		4
.L_34:
        /*00d4*/ 	.word	index@(.nv.constant0.triton_poi_fused__unsafe_index_add_mul_sub_48)
        /*00d8*/ 	.short	0x0210
        /*00da*/ 	.short	0x0048


	//----- nvinfo : EIATTR_SW_WAR
	.align		4
.L_35:
        /*00dc*/ 	.byte	0x04, 0x36
        /*00de*/ 	.short	(.L_37 - .L_36)
.L_36:
        /*00e0*/ 	.word	0x00000008
.L_37:


//--------------------- .nv.callgraph             --------------------------
	.section	.nv.callgraph,"",@"SHT_CUDA_CALLGRAPH"
	.align	4
	.sectionentsize	8
	.align		4
        /*0000*/ 	.word	0x00000000
	.align		4
        /*0004*/ 	.word	0xffffffff
	.align		4
        /*0008*/ 	.word	0x00000000
	.align		4
        /*000c*/ 	.word	0xfffffffe
	.align		4
        /*0010*/ 	.word	0x00000000
	.align		4
        /*0014*/ 	.word	0xfffffffd
	.align		4
        /*0018*/ 	.word	0x00000000
	.align		4
        /*001c*/ 	.word	0xfffffffc


//--------------------- .text.triton_poi_fused__unsafe_index_add_mul_sub_48 --------------------------
	.section	.text.triton_poi_fused__unsafe_index_add_mul_sub_48,"ax",@progbits
	.sectionflags	@"SHF_BARRIERS=1"
	.align	128
        .global         triton_poi_fused__unsafe_index_add_mul_sub_48
        .type           triton_poi_fused__unsafe_index_add_mul_sub_48,@function
        .size           triton_poi_fused__unsafe_index_add_mul_sub_48,(.L_x_1 - triton_poi_fused__unsafe_index_add_mul_sub_48)
        .other          triton_poi_fused__unsafe_index_add_mul_sub_48,@"STO_CUDA_ENTRY STV_DEFAULT"
triton_poi_fused__unsafe_index_add_mul_sub_48:
.text.triton_poi_fused__unsafe_index_add_mul_sub_48:
[----:B------:R-:W0:Y:S01]  /*0000*/  LDC R1, c[0x0][0x28] ;  /* 0x00000a00ff017b82 */ /* 0x000e220000000800 */
[----:B------:R-:W1:Y:S07]  /*0010*/  S2R R0, SR_CTAID.X ;  /* 0x0000000000007919 */ /* 0x000e6e0000002500 */
[----:B------:R-:W2:Y:S01]  /*0020*/  LDC.64 R18, c[0x0][0x218] ;  /* 0x00008600ff127b82 */ /* 0x000ea20000000a00 */
[----:B------:R-:W-:Y:S01]  /*0030*/  CS2R R8, SRZ ;  /* 0x0000000000087805 */ /* 0x000fe2000001ff00 */
[----:B------:R-:W-:Y:S01]  /*0040*/  ULDC.64 UR6, c[0x0][0x208] ;  /* 0x0000820000067ab9 */ /* 0x000fe20000000a00 */
[----:B------:R-:W3:Y:S05]  /*0050*/  S2R R17, SR_TID.X ;  /* 0x0000000000117919 */ /* 0x000eea0000002100 */
[----:B------:R-:W4:Y:S08]  /*0060*/  LDC.64 R10, c[0x0][0x210] ;  /* 0x00008400ff0a7b82 */ /* 0x000f300000000a00 */
[----:B------:R-:W5:Y:S01]  /*0070*/  LDC.64 R6, c[0x0][0x228] ;  /* 0x00008a00ff067b82 */ /* 0x000f620000000a00 */
[----:B------:R-:W-:Y:S01]  /*0080*/  CS2R R12, SRZ ;  /* 0x00000000000c7805 */ /* 0x000fe2000001ff00 */
[----:B------:R-:W-:-:S06]  /*0090*/  ULDC.64 UR4, c[0x0][0x220] ;  /* 0x0000880000047ab9 */ /* 0x000fcc0000000a00 */
[----:B------:R-:W5:Y:S01]  /*00a0*/  LDC.64 R24, c[0x0][0x238] ;  /* 0x00008e00ff187b82 */ /* 0x000f620000000a00 */
[----:B-1----:R-:W-:-:S05]  /*00b0*/  IMAD.SHL.U32 R0, R0, 0x10, RZ ;  /* 0x0000001000007824 */ /* 0x002fca00078e00ff */
[----:B---3--:R-:W-:-:S04]  /*00c0*/  LOP3.LUT R2, R0, 0xf, R17, 0xf8, !PT ;  /* 0x0000000f00027812 */ /* 0x008fc800078ef811 */
[----:B------:R-:W-:Y:S02]  /*00d0*/  SHF.R.S32.HI R3, RZ, 0x1f, R2 ;  /* 0x0000001fff037819 */ /* 0x000fe40000011402 */
[----:B------:R-:W-:Y:S02]  /*00e0*/  ISETP.GE.AND P0, PT, R2, 0x40, PT ;  /* 0x000000400200780c */ /* 0x000fe40003f06270 */
[----:B------:R-:W-:-:S04]  /*00f0*/  LEA.HI R3, R3, R2, RZ, 0x3 ;  /* 0x0000000203037211 */ /* 0x000fc800078f18ff */
[----:B------:R-:W-:-:S05]  /*0100*/  LOP3.LUT R5, R3, 0xfffffff8, RZ, 0xc0, !PT ;  /* 0xfffffff803057812 */ /* 0x000fca00078ec0ff */
[----:B------:R-:W-:-:S04]  /*0110*/  IMAD.IADD R2, R2, 0x1, -R5 ;  /* 0x0000000102027824 */ /* 0x000fc800078e0a05 */
[----:B--2---:R-:W-:Y:S01]  /*0120*/  IMAD.WIDE R18, R2, 0x8, R18 ;  /* 0x0000000802127825 */ /* 0x004fe200078e0212 */
[----:B------:R-:W-:-:S04]  /*0130*/  SHF.R.S32.HI R15, RZ, 0x3, R3 ;  /* 0x00000003ff0f7819 */ /* 0x000fc80000011403 */
[----:B------:R1:W2:Y:S01]  /*0140*/  @!P0 LDG.E.EL.64 R8, desc[UR6][R18.64] ;  /* 0x0000000612088981 */ /* 0x0002a2000c2e1b00 */
[----:B------:R-:W-:Y:S01]  /*0150*/  CS2R R4, SRZ ;  /* 0x0000000000047805 */ /* 0x000fe2000001ff00 */
[----:B----4-:R-:W-:-:S04]  /*0160*/  IMAD.WIDE R10, R15, 0x8, R10 ;  /* 0x000000080f0a7825 */ /* 0x010fc800078e020a */
[C---:B-----5:R-:W-:Y:S01]  /*0170*/  IMAD.WIDE R20, R2.reuse, 0x8, R6 ;  /* 0x0000000802147825 */ /* 0x060fe200078e0206 */
[----:B------:R3:W4:Y:S03]  /*0180*/  @!P0 LDG.E.EL.64 R4, desc[UR6][R10.64] ;  /* 0x000000060a048981 */ /* 0x000726000c2e1b00 */
[----:B0-----:R-:W-:Y:S01]  /*0190*/  IMAD.WIDE R24, R15, 0x8, R24 ;  /* 0x000000080f187825 */ /* 0x001fe200078e0218 */
[----:B------:R4:W5:Y:S01]  /*01a0*/  @!P0 LDG.E.EL.64 R12, desc[UR6][R20.64] ;  /* 0x00000006140c8981 */ /* 0x000962000c2e1b00 */
[----:B------:R-:W-:Y:S01]  /*01b0*/  CS2R R6, SRZ ;  /* 0x0000000000067805 */ /* 0x000fe2000001ff00 */
[----:B-1----:R-:W3:Y:S05]  /*01c0*/  LDC.64 R18, c[0x0][0x230] ;  /* 0x00008c00ff127b82 */ /* 0x002eea0000000a00 */
[----:B------:R-:W5:Y:S01]  /*01d0*/  @!P0 LDG.E.EL.64 R6, desc[UR6][R24.64] ;  /* 0x0000000618068981 */ /* 0x000f62000c2e1b00 */
[----:B------:R-:W0:Y:S01]  /*01e0*/  S2R R23, SR_CTAID.Y ;  /* 0x0000000000177919 */ /* 0x000e220000002600 */
[----:B---3--:R-:W-:-:S04]  /*01f0*/  IMAD.WIDE R10, R2, 0x4, R18 ;  /* 0x00000004020a7825 */ /* 0x008fc800078e0212 */
[----:B------:R-:W-:-:S06]  /*0200*/  IMAD.MOV.U32 R19, RZ, RZ, RZ ;  /* 0x000000ffff137224 */ /* 0x000fcc00078e00ff */
[----:B------:R1:W3:Y:S01]  /*0210*/  @!P0 LDG.E.EL R19, desc[UR6][R10.64] ;  /* 0x000000060a138981 */ /* 0x0002e2000c2e1900 */
[----:B------:R-:W-:-:S04]  /*0220*/  SHF.R.U32.HI R18, RZ, 0x4, R17 ;  /* 0x00000004ff127819 */ /* 0x000fc80000011611 */
[----:B------:R-:W-:Y:S01]  /*0230*/  SGXT.U32 R18, R18, 0x3 ;  /* 0x000000031212781a */ /* 0x000fe20000000000 */
[----:B0-----:R-:W-:-:S05]  /*0240*/  IMAD.SHL.U32 R23, R23, 0x10, RZ ;  /* 0x0000001017177824 */ /* 0x001fca00078e00ff */
[----:B------:R-:W-:Y:S01]  /*0250*/  LOP3.LUT R27, R23, 0x8, R18, 0xfe, !PT ;  /* 0x00000008171b7812 */ /* 0x000fe200078efe12 */
[----:B------:R-:W-:Y:S02]  /*0260*/  IMAD.MOV.U32 R16, RZ, RZ, RZ ;  /* 0x000000ffff107224 */ /* 0x000fe400078e00ff */
[----:B------:R-:W-:Y:S01]  /*0270*/  IMAD.MOV.U32 R22, RZ, RZ, RZ ;  /* 0x000000ffff167224 */ /* 0x000fe200078e00ff */
[----:B--2---:R-:W-:-:S04]  /*0280*/  SHF.R.U32.HI R3, RZ, 0x1b, R9 ;  /* 0x0000001bff037819 */ /* 0x004fc80000011609 */
[----:B------:R-:W-:Y:S02]  /*0290*/  LOP3.LUT R3, R3, 0x10, RZ, 0xc0, !PT ;  /* 0x0000001003037812 */ /* 0x000fe400078ec0ff */
[----:B----4-:R-:W-:Y:S02]  /*02a0*/  SHF.R.U32.HI R21, RZ, 0x1d, R5 ;  /* 0x0000001dff157819 */ /* 0x010fe40000011605 */
[----:B------:R-:W-:Y:S02]  /*02b0*/  IADD3 R3, P1, R3, UR4, RZ ;  /* 0x0000000403037c10 */ /* 0x000fe4000ff3e0ff */
[----:B-----5:R-:W-:Y:S02]  /*02c0*/  SHF.R.U32.HI R2, RZ, 0x1b, R13 ;  /* 0x0000001bff027819 */ /* 0x020fe4000001160d */
[----:B------:R-:W-:Y:S01]  /*02d0*/  LEA R14, P2, R8, R3, 0x2 ;  /* 0x00000003080e7211 */ /* 0x000fe200078410ff */
[----:B------:R-:W-:Y:S01]  /*02e0*/  IMAD.X R3, RZ, RZ, UR5, P1 ;  /* 0x00000005ff037e24 */ /* 0x000fe200088e06ff */
[----:B------:R-:W-:-:S04]  /*02f0*/  LOP3.LUT R21, R21, 0x4, RZ, 0xc0, !PT ;  /* 0x0000000415157812 */ /* 0x000fc800078ec0ff */
[----:B------:R-:W-:Y:S02]  /*0300*/  LEA.HI.X R8, R8, R3, R9, 0x2, P2 ;  /* 0x0000000308087211 */ /* 0x000fe400010f1409 */
[----:B------:R-:W-:Y:S02]  /*0310*/  LOP3.LUT R9, R2, 0x10, RZ, 0xc0, !PT ;  /* 0x0000001002097812 */ /* 0x000fe400078ec0ff */
[----:B------:R-:W-:Y:S01]  /*0320*/  IADD3 R20, P1, R4, R21, RZ ;  /* 0x0000001504147210 */ /* 0x000fe20007f3e0ff */
[----:B------:R-:W0:Y:S01]  /*0330*/  LDC.64 R2, c[0x0][0x240] ;  /* 0x00009000ff027b82 */ /* 0x000e220000000a00 */
[----:B------:R-:W-:-:S03]  /*0340*/  IADD3 R9, P2, R9, UR4, RZ ;  /* 0x0000000409097c10 */ /* 0x000fc6000ff5e0ff */
[----:B------:R-:W-:Y:S01]  /*0350*/  IMAD.X R21, RZ, RZ, R5, P1 ;  /* 0x000000ffff157224 */ /* 0x000fe200008e0605 */
[----:B-1----:R-:W-:Y:S01]  /*0360*/  LEA R10, P1, R12, R9, 0x2 ;  /* 0x000000090c0a7211 */ /* 0x002fe200078210ff */
[----:B------:R-:W-:Y:S02]  /*0370*/  IMAD.X R5, RZ, RZ, UR5, P2 ;  /* 0x00000005ff057e24 */ /* 0x000fe400090e06ff */
[----:B------:R-:W-:-:S03]  /*0380*/  IMAD.SHL.U32 R25, R20, 0x10, RZ ;  /* 0x0000001014197824 */ /* 0x000fc600078e00ff */
[----:B------:R-:W-:Y:S02]  /*0390*/  LEA.HI.X R11, R12, R5, R13, 0x2, P1 ;  /* 0x000000050c0b7211 */ /* 0x000fe400008f140d */
[----:B------:R-:W-:Y:S02]  /*03a0*/  SHF.R.U32.HI R13, RZ, 0x1d, R7 ;  /* 0x0000001dff0d7819 */ /* 0x000fe40000011607 */
[----:B------:R-:W-:Y:S02]  /*03b0*/  SHF.L.U64.HI R20, R20, 0x4, R21 ;  /* 0x0000000414147819 */ /* 0x000fe40000010215 */
[----:B------:R-:W-:Y:S02]  /*03c0*/  LOP3.LUT R13, R13, 0x4, RZ, 0xc0, !PT ;  /* 0x000000040d0d7812 */ /* 0x000fe400078ec0ff */
[----:B------:R-:W-:Y:S02]  /*03d0*/  IADD3 R4, P2, R25, R14, RZ ;  /* 0x0000000e19047210 */ /* 0x000fe40007f5e0ff */
[----:B------:R-:W-:-:S03]  /*03e0*/  IADD3 R6, P3, R6, R13, RZ ;  /* 0x0000000d06067210 */ /* 0x000fc60007f7e0ff */
[----:B------:R-:W-:Y:S01]  /*03f0*/  IMAD.X R5, R20, 0x1, R8, P2 ;  /* 0x0000000114057824 */ /* 0x000fe200010e0608 */
[----:B------:R-:W-:Y:S01]  /*0400*/  IADD3 R12, P2, R10, R25, RZ ;  /* 0x000000190a0c7210 */ /* 0x000fe20007f5e0ff */
[----:B0-----:R-:W-:Y:S01]  /*0410*/  IMAD.WIDE R2, R15, 0x4, R2 ;  /* 0x000000040f027825 */ /* 0x001fe200078e0202 */
[----:B------:R-:W-:-:S03]  /*0420*/  LOP3.LUT R9, R23, R18, RZ, 0xfc, !PT ;  /* 0x0000001217097212 */ /* 0x000fc600078efcff */
[----:B------:R-:W-:Y:S02]  /*0430*/  IMAD.X R7, RZ, RZ, R7, P3 ;  /* 0x000000ffff077224 */ /* 0x000fe400018e0607 */
[C---:B------:R-:W-:Y:S01]  /*0440*/  IMAD.SHL.U32 R15, R6.reuse, 0x10, RZ ;  /* 0x00000010060f7824 */ /* 0x040fe200078e00ff */
[----:B------:R-:W-:Y:S01]  /*0450*/  ISETP.LT.AND P1, PT, R9, 0x10, !P0 ;  /* 0x000000100900780c */ /* 0x000fe20004721270 */
[----:B------:R-:W-:Y:S01]  /*0460*/  IMAD.X R13, R11, 0x1, R20, P2 ;  /* 0x000000010b0d7824 */ /* 0x000fe200010e0614 */
[----:B------:R-:W-:Y:S02]  /*0470*/  SHF.L.U64.HI R7, R6, 0x4, R7 ;  /* 0x0000000406077819 */ /* 0x000fe40000010207 */
[----:B------:R-:W-:Y:S01]  /*0480*/  IADD3 R14, P2, R15, R14, RZ ;  /* 0x0000000e0f0e7210 */ /* 0x000fe20007f5e0ff */
[----:B------:R-:W-:Y:S01]  /*0490*/  IMAD.SHL.U32 R9, R9, 0x10, RZ ;  /* 0x0000001009097824 */ /* 0x000fe200078e00ff */
[----:B------:R-:W-:Y:S02]  /*04a0*/  IADD3 R10, P3, R15, R10, RZ ;  /* 0x0000000a0f0a7210 */ /* 0x000fe40007f7e0ff */
[----:B------:R-:W-:Y:S01]  /*04b0*/  CS2R R20, SRZ ;  /* 0x0000000000147805 */ /* 0x000fe2000001ff00 */
[----:B------:R-:W-:Y:S01]  /*04c0*/  IMAD.X R15, R7, 0x1, R8, P2 ;  /* 0x00000001070f7824 */ /* 0x000fe200010e0608 */
[----:B------:R-:W-:Y:S01]  /*04d0*/  ISETP.LT.AND P2, PT, R27, 0x10, !P0 ;  /* 0x000000101b00780c */ /* 0x000fe20004741270 */
[----:B------:R-:W-:-:S04]  /*04e0*/  IMAD.WIDE R24, R9, 0x4, R4 ;  /* 0x0000000409187825 */ /* 0x000fc800078e0204 */
[----:B------:R-:W-:Y:S01]  /*04f0*/  IMAD.WIDE R28, R9, 0x4, R12 ;  /* 0x00000004091c7825 */ /* 0x000fe200078e020c */
[----:B------:R0:W2:Y:S03]  /*0500*/  @P1 LDG.E.EL R16, desc[UR6][R24.64] ;  /* 0x0000000618101981 */ /* 0x0000a6000c2e1900 */
[----:B------:R-:W-:Y:S01]  /*0510*/  IMAD.X R11, R7, 0x1, R11, P3 ;  /* 0x00000001070b7824 */ /* 0x000fe200018e060b */
[----:B------:R1:W2:Y:S01]  /*0520*/  @P1 LDG.E.EL R21, desc[UR6][R28.64] ;  /* 0x000000061c151981 */ /* 0x0002a2000c2e1900 */
[----:B------:R-:W-:Y:S02]  /*0530*/  IMAD.SHL.U32 R27, R27, 0x10, RZ ;  /* 0x000000101b1b7824 */ /* 0x000fe400078e00ff */
[----:B------:R-:W-:-:S04]  /*0540*/  IMAD.WIDE R6, R9, 0x4, R14 ;  /* 0x0000000409067825 */ /* 0x000fc800078e020e */
[----:B------:R-:W-:Y:S01]  /*0550*/  IMAD.WIDE R8, R9, 0x4, R10 ;  /* 0x0000000409087825 */ /* 0x000fe200078e020a */
[----:B0-----:R-:W-:Y:S01]  /*0560*/  CS2R R24, SRZ ;  /* 0x0000000000187805 */ /* 0x001fe2000001ff00 */
[----:B------:R-:W4:Y:S02]  /*0570*/  @P1 LDG.E.EL R20, desc[UR6][R6.64] ;  /* 0x0000000606141981 */ /* 0x000f24000c2e1900 */
[----:B------:R-:W-:-:S03]  /*0580*/  IMAD.WIDE R4, R27, 0x4, R4 ;  /* 0x000000041b047825 */ /* 0x000fc600078e0204 */
[----:B------:R-:W4:Y:S01]  /*0590*/  @P1 LDG.E.EL R25, desc[UR6][R8.64] ;  /* 0x0000000608191981 */ /* 0x000f22000c2e1900 */
[----:B------:R-:W-:-:S03]  /*05a0*/  IMAD.WIDE R12, R27, 0x4, R12 ;  /* 0x000000041b0c7825 */ /* 0x000fc600078e020c */
[----:B------:R0:W5:Y:S01]  /*05b0*/  @P2 LDG.E.EL R22, desc[UR6][R4.64] ;  /* 0x0000000604162981 */ /* 0x000162000c2e1900 */
[----:B------:R-:W-:-:S04]  /*05c0*/  IMAD.WIDE R14, R27, 0x4, R14 ;  /* 0x000000041b0e7825 */ /* 0x000fc800078e020e */
[----:B------:R-:W-:Y:S01]  /*05d0*/  IMAD.WIDE R10, R27, 0x4, R10 ;  /* 0x000000041b0a7825 */ /* 0x000fe200078e020a */
[----:B------:R-:W-:Y:S01]  /*05e0*/  CS2R R26, SRZ ;  /* 0x00000000001a7805 */ /* 0x000fe2000001ff00 */
[----:B------:R-:W5:Y:S02]  /*05f0*/  @P2 LDG.E.EL R24, desc[UR6][R14.64] ;  /* 0x000000060e182981 */ /* 0x000f64000c2e1900 */
[----:B-1----:R-:W-:-:S03]  /*0600*/  IMAD.MOV.U32 R29, RZ, RZ, RZ ;  /* 0x000000ffff1d7224 */ /* 0x002fc600078e00ff */
[----:B------:R-:W5:Y:S04]  /*0610*/  @P2 LDG.E.EL R27, desc[UR6][R12.64] ;  /* 0x000000060c1b2981 */ /* 0x000f68000c2e1900 */
[----:B------:R-:W5:Y:S04]  /*0620*/  @P2 LDG.E.EL R29, desc[UR6][R10.64] ;  /* 0x000000060a1d2981 */ /* 0x000f68000c2e1900 */
[----:B------:R1:W5:Y:S01]  /*0630*/  @!P0 LDG.E.EL R26, desc[UR6][R2.64] ;  /* 0x00000006021a8981 */ /* 0x000362000c2e1900 */
[----:B------:R-:W3:Y:S01]  /*0640*/  S2UR UR5, SR_CgaCtaId ;  /* 0x00000000000579c3 */ /* 0x000ee20000008800 */
[----:B0-----:R-:W-:Y:S01]  /*0650*/  IMAD.SHL.U32 R4, R17, 0x10, RZ ;  /* 0x0000001011047824 */ /* 0x001fe200078e00ff */
[----:B------:R-:W-:-:S04]  /*0660*/  UMOV UR4, 0x400 ;  /* 0x0000040000047882 */ /* 0x000fc80000000000 */
[----:B-1----:R-:W-:-:S04]  /*0670*/  LOP3.LUT R3, R4, 0xf0, RZ, 0xc0, !PT ;  /* 0x000000f004037812 */ /* 0x002fc800078ec0ff */
[----:B------:R-:W-:Y:S01]  /*0680*/  LOP3.LUT R18, R3, R18, RZ, 0xfc, !PT ;  /* 0x0000001203127212 */ /* 0x000fe200078efcff */
[----:B---3--:R-:W-:-:S06]  /*0690*/  UPRMT UR4, UR5, 0x654, UR4 ;  /* 0x0000065405047896 */ /* 0x008fcc0008000004 */
[----:B------:R-:W-:Y:S02]  /*06a0*/  LEA.HI R3, R3, UR4, RZ, 0x1f ;  /* 0x0000000403037c11 */ /* 0x000fe4000f8ff8ff */
[----:B------:R-:W-:-:S03]  /*06b0*/  SHF.R.U32.HI R7, RZ, 0x3, R17 ;  /* 0x00000003ff077819 */ /* 0x000fc60000011611 */
[----:B------:R-:W-:Y:S01]  /*06c0*/  IMAD R3, R18, 0x4, R3 ;  /* 0x0000000412037824 */ /* 0x000fe200078e0203 */
[----:B------:R-:W-:Y:S01]  /*06d0*/  SGXT.U32 R5, R7, 0x4 ;  /* 0x000000040705781a */ /* 0x000fe20000000000 */
[----:B------:R-:W-:-:S03]  /*06e0*/  IMAD.SHL.U32 R6, R17, 0x2, RZ ;  /* 0x0000000211067824 */ /* 0x000fc600078e00ff */
[----:B------:R-:W-:Y:S02]  /*06f0*/  LOP3.LUT R0, R0, R5, RZ, 0xfc, !PT ;  /* 0x0000000500007212 */ /* 0x000fe400078efcff */
[----:B------:R-:W-:Y:S02]  /*0700*/  LOP3.LUT R23, R23, 0xe, R6, 0xf8, !PT ;  /* 0x0000000e17177812 */ /* 0x000fe400078ef806 */
[----:B------:R-:W-:Y:S01]  /*0710*/  ISETP.GE.AND P0, PT, R0, 0x40, PT ;  /* 0x000000400000780c */ /* 0x000fe20003f06270 */
[----:B------:R-:W-:-:S03]  /*0720*/  IMAD.SHL.U32 R2, R17, 0x8, RZ ;  /* 0x0000000811027824 */ /* 0x000fc600078e00ff */
[----:B------:R-:W-:Y:S02]  /*0730*/  ISETP.LT.AND P0, PT, R23, 0x10, !P0 ;  /* 0x000000101700780c */ /* 0x000fe40004701270 */
[----:B------:R-:W-:Y:S02]  /*0740*/  LOP3.LUT R17, R17, 0x78, RZ, 0xc0, !PT ;  /* 0x0000007811117812 */ /* 0x000fe400078ec0ff */
[----:B------:R-:W-:-:S04]  /*0750*/  LOP3.LUT R2, R2, 0x3f8, RZ, 0xc0, !PT ;  /* 0x000003f802027812 */ /* 0x000fc800078ec0ff */
[----:B------:R-:W-:Y:S01]  /*0760*/  IADD3 R17, R2, UR4, R17 ;  /* 0x0000000402117c10 */ /* 0x000fe2000fffe011 */
[----:B--2---:R-:W-:-:S04]  /*0770*/  FADD R21, R21, -R16 ;  /* 0x8000001015157221 */ /* 0x004fc80000000000 */
[----:B------:R-:W-:Y:S01]  /*0780*/  FFMA R21, R21, R19, R16 ;  /* 0x0000001315157223 */ /* 0x000fe20000000010 */
[----:B----4-:R-:W-:-:S04]  /*0790*/  FADD R25, R25, -R20 ;  /* 0x8000001419197221 */ /* 0x010fc80000000000 */
[----:B------:R-:W-:-:S04]  /*07a0*/  FFMA R20, R25, R19, R20 ;  /* 0x0000001319147223 */ /* 0x000fc80000000014 */
[----:B------:R-:W-:Y:S01]  /*07b0*/  FADD R20, -R21, R20 ;  /* 0x0000001415147221 */ /* 0x000fe20000000100 */
[----:B-----5:R-:W-:Y:S01]  /*07c0*/  FADD R27, R27, -R22 ;  /* 0x800000161b1b7221 */ /* 0x020fe20000000000 */
[----:B------:R-:W-:-:S03]  /*07d0*/  FADD R29, R29, -R24 ;  /* 0x800000181d1d7221 */ /* 0x000fc60000000000 */
[-C--:B------:R-:W-:Y:S01]  /*07e0*/  FFMA R27, R27, R19.reuse, R22 ;  /* 0x000000131b1b7223 */ /* 0x080fe20000000016 */
[----:B------:R-:W-:-:S04]  /*07f0*/  FFMA R24, R29, R19, R24 ;  /* 0x000000131d187223 */ /* 0x000fc80000000018 */
[----:B------:R-:W-:Y:S01]  /*0800*/  FADD R24, -R27, R24 ;  /* 0x000000181b187221 */ /* 0x000fe20000000100 */
[----:B------:R-:W-:-:S03]  /*0810*/  FFMA R20, R20, R26, R21 ;  /* 0x0000001a14147223 */ /* 0x000fc60000000015 */
[----:B------:R-:W-:Y:S02]  /*0820*/  FFMA R24, R24, R26, R27 ;  /* 0x0000001a18187223 */ /* 0x000fe4000000001b */
[----:B------:R0:W-:Y:S04]  /*0830*/  STS [R3], R20 ;  /* 0x0000001403007388 */ /* 0x0001e80000000800 */
[----:B------:R0:W-:Y:S01]  /*0840*/  STS [R3+0x20], R24 ;  /* 0x0000201803007388 */ /* 0x0001e20000000800 */
[----:B------:R-:W-:Y:S06]  /*0850*/  BAR.SYNC.DEFER_BLOCKING 0x0 ;  /* 0x0000000000007b1d */ /* 0x000fec0000010000 */
[----:B0-----:R-:W-:Y:S05]  /*0860*/  @!P0 EXIT ;  /* 0x000000000000894d */ /* 0x001fea0003800000 */
[----:B------:R-:W0:Y:S01]  /*0870*/  LDS.64 R16, [R17] ;  /* 0x0000000011107984 */ /* 0x000e220000000a00 */
[----:B------:R-:W-:Y:S01]  /*0880*/  SHF.R.S32.HI R4, RZ, 0x1f, R23 ;  /* 0x0000001fff047819 */ /* 0x000fe20000011417 */
[----:B------:R-:W1:Y:S03]  /*0890*/  LDC.64 R2, c[0x0][0x248] ;  /* 0x00009200ff027b82 */ /* 0x000e660000000a00 */
[----:B------:R-:W-:-:S04]  /*08a0*/  LEA.HI R4, R4, R23, RZ, 0x2 ;  /* 0x0000001704047211 */ /* 0x000fc800078f10ff */
[C---:B------:R-:W-:Y:S01]  /*08b0*/  LOP3.LUT R6, R4.reuse, 0xfffffffc, RZ, 0xc0, !PT ;  /* 0xfffffffc04067812 */ /* 0x040fe200078ec0ff */
[----:B------:R-:W-:-:S04]  /*08c0*/  IMAD.SHL.U32 R4, R4, 0x40, RZ ;  /* 0x0000004004047824 */ /* 0x000fc800078e00ff */
[----:B------:R-:W-:Y:S01]  /*08d0*/  IMAD.IADD R23, R23, 0x1, -R6 ;  /* 0x0000000117177824 */ /* 0x000fe200078e0a06 */
[----:B------:R-:W-:-:S03]  /*08e0*/  LOP3.LUT R4, R4, 0xffffff00, RZ, 0xc0, !PT ;  /* 0xffffff0004047812 */ /* 0x000fc600078ec0ff */
[----:B------:R-:W-:-:S04]  /*08f0*/  IMAD R23, R0, 0x4, R23 ;  /* 0x0000000400177824 */ /* 0x000fc800078e0217 */
[----:B------:R-:W-:-:S04]  /*0900*/  IMAD.IADD R23, R23, 0x1, R4 ;  /* 0x0000000117177824 */ /* 0x000fc800078e0204 */
[----:B-1----:R-:W-:-:S05]  /*0910*/  IMAD.WIDE R2, R23, 0x4, R2 ;  /* 0x0000000417027825 */ /* 0x002fca00078e0202 */
[----:B0-----:R-:W-:Y:S01]  /*0920*/  STG.E.64 desc[UR6][R2.64], R16 ;  /* 0x0000001002007986 */ /* 0x001fe2000c101b06 */
[----:B------:R-:W-:Y:S05]  /*0930*/  EXIT ;  /* 0x000000000000794d */ /* 0x000fea0003800000 */
.L_x_0:
[----:B------:R-:W-:-:S00]  /*0940*/  BRA `(.L_x_0) ;  /* 0xfffffffc00fc7947 */ /* 0x000fc0000383ffff */
[----:B------:R-:W-:-:S00]  /*0950*/  NOP ;  /* 0x0000000000007918 */ /* 0x000fc00000000000 */
        /* <DEDUP_REMOVED lines=10> */
.L_x_1:


//--------------------- .nv.shared.triton_poi_fused__unsafe_index_add_mul_sub_48 --------------------------
	.section	.nv.shared.triton_poi_fused__unsafe_index_add_mul_sub_48,"aw",@nobits
	.sectionflags	@""
	.align	16
	.zero		1024


//--------------------- .nv.constant0.triton_poi_fused__unsafe_index_add_mul_sub_48 --------------------------
	.section	.nv.constant0.triton_poi_fused__unsafe_index_add_mul_sub_48,"a",@progbits
	.sectionflags	@""
	.align	4
.nv.constant0.triton_poi_fused__unsafe_index_add_mul_sub_48:
	.zero		600
